	.headerflags	@"EF_CUDA_TEXMODE_UNIFIED EF_CUDA_64BIT_ADDRESS EF_CUDA_ACCELERATORS EF_CUDA_SM90 EF_CUDA_VIRTUAL_SM(EF_CUDA_SM90)"
	.elftype	@"ET_EXEC"


//--------------------- .nv.info                  --------------------------
	.section	.nv.info,"",@"SHT_CUDA_INFO"
	.align	4


	//----- nvinfo : EIATTR_REGCOUNT
	.align		4
        /*0000*/ 	.byte	0x04, 0x2f
        /*0002*/ 	.short	(.L_3 - .L_2)
	.align		4
.L_2:
        /*0004*/ 	.word	index@(triton_poi_fused__native_batch_norm_legit_no_training_constant_pad_nd_relu_4)
        /*0008*/ 	.word	0x0000001e


	//----- nvinfo : EIATTR_MIN_STACK_SIZE
	.align		4
.L_3:
        /*000c*/ 	.byte	0x04, 0x12
        /*000e*/ 	.short	(.L_5 - .L_4)
	.align		4
.L_4:
        /*0010*/ 	.word	index@(triton_poi_fused__native_batch_norm_legit_no_training_constant_pad_nd_relu_4)
        /*0014*/ 	.word	0x00000000


	//----- nvinfo : EIATTR_FRAME_SIZE
	.align		4
.L_5:
        /*0018*/ 	.byte	0x04, 0x11
        /*001a*/ 	.short	(.L_7 - .L_6)
	.align		4
.L_6:
        /*001c*/ 	.word	index@(triton_poi_fused__native_batch_norm_legit_no_training_constant_pad_nd_relu_4)
        /*0020*/ 	.word	0x00000000


	//----- nvinfo : EIATTR_MIN_STACK_SIZE
	.align		4
.L_7:
        /*0024*/ 	.byte	0x04, 0x12
        /*0026*/ 	.short	(.L_9 - .L_8)
	.align		4
.L_8:
        /*0028*/ 	.word	index@(triton_poi_fused__native_batch_norm_legit_no_training_constant_pad_nd_relu_4)
        /*002c*/ 	.word	0x00000000
.L_9:


//--------------------- .nv.info.triton_poi_fused__native_batch_norm_legit_no_training_constant_pad_nd_relu_4 --------------------------
	.section	.nv.info.triton_poi_fused__native_batch_norm_legit_no_training_constant_pad_nd_relu_4,"",@"SHT_CUDA_INFO"
	.sectionflags	@""
	.align	4


	//----- nvinfo : EIATTR_CUDA_API_VERSION
	.align		4
        /*0000*/ 	.byte	0x04, 0x37
        /*0002*/ 	.short	(.L_11 - .L_10)
.L_10:
        /*0004*/ 	.word	0x0000007c


	//----- nvinfo : EIATTR_KPARAM_INFO
	.align		4
.L_11:
        /*0008*/ 	.byte	0x04, 0x17
        /*000a*/ 	.short	(.L_13 - .L_12)
.L_12:
        /*000c*/ 	.word	0x00000000
        /*0010*/ 	.short	0x0006
        /*0012*/ 	.short	0x0030
        /*0014*/ 	.byte	0x00, 0xf0, 0x11, 0x00


	//----- nvinfo : EIATTR_KPARAM_INFO
	.align		4
.L_13:
        /*0018*/ 	.byte	0x04, 0x17
        /*001a*/ 	.short	(.L_15 - .L_14)
.L_14:
        /*001c*/ 	.word	0x00000000
        /*0020*/ 	.short	0x0005
        /*0022*/ 	.short	0x0028
        /*0024*/ 	.byte	0x00, 0xf4, 0x21, 0x00


	//----- nvinfo : EIATTR_KPARAM_INFO
	.align		4
.L_15:
        /*0028*/ 	.byte	0x04, 0x17
        /*002a*/ 	.short	(.L_17 - .L_16)
.L_16:
        /*002c*/ 	.word	0x00000000
        /*0030*/ 	.short	0x0004
        /*0032*/ 	.short	0x0020
        /*0034*/ 	.byte	0x00, 0xf4, 0x21, 0x00


	//----- nvinfo : EIATTR_KPARAM_INFO
	.align		4
.L_17:
        /*0038*/ 	.byte	0x04, 0x17
        /*003a*/ 	.short	(.L_19 - .L_18)
.L_18:
        /*003c*/ 	.word	0x00000000
        /*0040*/ 	.short	0x0003
        /*0042*/ 	.short	0x0018
        /*0044*/ 	.byte	0x00, 0xf4, 0x21, 0x00


	//----- nvinfo : EIATTR_KPARAM_INFO
	.align		4
.L_19:
        /*0048*/ 	.byte	0x04, 0x17
        /*004a*/ 	.short	(.L_21 - .L_20)
.L_20:
        /*004c*/ 	.word	0x00000000
        /*0050*/ 	.short	0x0002
        /*0052*/ 	.short	0x0010
        /*0054*/ 	.byte	0x00, 0xf4, 0x21, 0x00


	//----- nvinfo : EIATTR_KPARAM_INFO
	.align		4
.L_21:
        /*0058*/ 	.byte	0x04, 0x17
        /*005a*/ 	.short	(.L_23 - .L_22)
.L_22:
        /*005c*/ 	.word	0x00000000
        /*0060*/ 	.short	0x0001
        /*0062*/ 	.short	0x0008
        /*0064*/ 	.byte	0x00, 0xf4, 0x21, 0x00


	//----- nvinfo : EIATTR_KPARAM_INFO
	.align		4
.L_23:
        /*0068*/ 	.byte	0x04, 0x17
        /*006a*/ 	.short	(.L_25 - .L_24)
.L_24:
        /*006c*/ 	.word	0x00000000
        /*0070*/ 	.short	0x0000
        /*0072*/ 	.short	0x0000
        /*0074*/ 	.byte	0x00, 0xf4, 0x21, 0x00


	//----- nvinfo : EIATTR_SPARSE_MMA_MASK
	.align		4
.L_25:
        /*0078*/ 	.byte	0x03, 0x50
        /*007a*/ 	.short	0x0000


	//----- nvinfo : EIATTR_MAXREG_COUNT
	.align		4
        /*007c*/ 	.byte	0x03, 0x1b
        /*007e*/ 	.short	0x00ff


	//----- nvinfo : EIATTR_EXIT_INSTR_OFFSETS
	.align		4
        /*0080*/ 	.byte	0x04, 0x1c
        /*0082*/ 	.short	(.L_27 - .L_26)


	//   ....[0]....
.L_26:
        /*0084*/ 	.word	0x00000880


	//   ....[1]....
        /*0088*/ 	.word	0x000008a0


	//----- nvinfo : EIATTR_REQNTID
	.align		4
.L_27:
        /*008c*/ 	.byte	0x04, 0x10
        /*008e*/ 	.short	(.L_29 - .L_28)
.L_28:
        /*0090*/ 	.word	0x00000080
        /*0094*/ 	.word	0x00000001
        /*0098*/ 	.word	0x00000001


	//----- nvinfo : EIATTR_CBANK_PARAM_SIZE
	.align		4
.L_29:
        /*009c*/ 	.byte	0x03, 0x19
        /*009e*/ 	.short	0x0034


	//----- nvinfo : EIATTR_PARAM_CBANK
	.align		4
        /*00a0*/ 	.byte	0x04, 0x0a
        /*00a2*/ 	.short	(.L_31 - .L_30)
	.align		4
.L_30:
        /*00a4*/ 	.word	index@(.nv.constant0.triton_poi_fused__native_batch_norm_legit_no_training_constant_pad_nd_relu_4)
        /*00a8*/ 	.short	0x0210
        /*00aa*/ 	.short	0x0034


	//----- nvinfo : EIATTR_SW_WAR
	.align		4
.L_31:
        /*00ac*/ 	.byte	0x04, 0x36
        /*00ae*/ 	.short	(.L_33 - .L_32)
.L_32:
        /*00b0*/ 	.word	0x00000008
.L_33:


//--------------------- .nv.callgraph             --------------------------
	.section	.nv.callgraph,"",@"SHT_CUDA_CALLGRAPH"
	.align	4
	.sectionentsize	8
	.align		4
        /*0000*/ 	.word	0x00000000
	.align		4
        /*0004*/ 	.word	0xffffffff
	.align		4
        /*0008*/ 	.word	0x00000000
	.align		4
        /*000c*/ 	.word	0xfffffffe
	.align		4
        /*0010*/ 	.word	0x00000000
	.align		4
        /*0014*/ 	.word	0xfffffffd
	.align		4
        /*0018*/ 	.word	0x00000000
	.align		4
        /*001c*/ 	.word	0xfffffffc


//--------------------- .nv.constant4             --------------------------
	.section	.nv.constant4,"a",@progbits
	.align	8
	.align		8
.nv.constant4:
        /*0000*/ 	.dword	_$_str
	.align		8
        /*0008*/ 	.dword	_$_str_$_2


//--------------------- .text.triton_poi_fused__native_batch_norm_legit_no_training_constant_pad_nd_relu_4 --------------------------
	.section	.text.triton_poi_fused__native_batch_norm_legit_no_training_constant_pad_nd_relu_4,"ax",@progbits
	.align	128
        .global         triton_poi_fused__native_batch_norm_legit_no_training_constant_pad_nd_relu_4
        .type           triton_poi_fused__native_batch_norm_legit_no_training_constant_pad_nd_relu_4,@function
        .size           triton_poi_fused__native_batch_norm_legit_no_training_constant_pad_nd_relu_4,(.L_x_1 - triton_poi_fused__native_batch_norm_legit_no_training_constant_pad_nd_relu_4)
        .other          triton_poi_fused__native_batch_norm_legit_no_training_constant_pad_nd_relu_4,@"STO_CUDA_ENTRY STV_DEFAULT"
triton_poi_fused__native_batch_norm_legit_no_training_constant_pad_nd_relu_4:
.text.triton_poi_fused__native_batch_norm_legit_no_training_constant_pad_nd_relu_4:
[----:B------:R-:W0:Y:S01]  /*0000*/  LDC R1, c[0x0][0x28] ;  /* 0x00000a00ff017b82 */ /* 0x000e220000000800 */
[----:B------:R-:W1:Y:S01]  /*0010*/  S2R R0, SR_TID.X ;  /* 0x0000000000007919 */ /* 0x000e620000002100 */
[----:B------:R-:W-:Y:S01]  /*0020*/  ULDC.64 UR4, c[0x0][0x208] ;  /* 0x0000820000047ab9 */ /* 0x000fe20000000a00 */
[----:B------:R-:W-:Y:S01]  /*0030*/  ULDC.64 UR6, c[0x0][0x210] ;  /* 0x0000840000067ab9 */ /* 0x000fe20000000a00 */
[----:B------:R-:W2:Y:S01]  /*0040*/  S2R R3, SR_CTAID.X ;  /* 0x0000000000037919 */ /* 0x000ea20000002500 */
[----:B-1----:R-:W-:-:S05]  /*0050*/  IMAD.SHL.U32 R0, R0, 0x2, RZ ;  /* 0x0000000200007824 */ /* 0x002fca00078e00ff */
[----:B------:R-:W-:-:S05]  /*0060*/  LOP3.LUT R0, R0, 0xfe, RZ, 0xc0, !PT ;  /* 0x000000fe00007812 */ /* 0x000fca00078ec0ff */
[----:B--2---:R-:W-:-:S04]  /*0070*/  IMAD R0, R3, 0x100, R0 ;  /* 0x0000010003007824 */ /* 0x004fc800078e0200 */
[C---:B------:R-:W-:Y:S01]  /*0080*/  IMAD.HI R2, R0.reuse, 0x66666667, RZ ;  /* 0x6666666700027827 */ /* 0x040fe200078e02ff */
[----:B------:R-:W-:-:S03]  /*0090*/  ISETP.GE.AND P0, PT, R0, 0x190, PT ;  /* 0x000001900000780c */ /* 0x000fc60003f06270 */
[C---:B------:R-:W-:Y:S01]  /*00a0*/  VIADD R9, R0.reuse, 0x1 ;  /* 0x0000000100097836 */ /* 0x040fe20000000000 */
[----:B------:R-:W-:Y:S01]  /*00b0*/  SHF.R.S32.HI R3, RZ, 0x1, R2 ;  /* 0x00000001ff037819 */ /* 0x000fe20000011402 */
[----:B------:R-:W-:-:S03]  /*00c0*/  IMAD.HI R6, R0, 0x51eb851f, RZ ;  /* 0x51eb851f00067827 */ /* 0x000fc600078e02ff */
[----:B------:R-:W-:Y:S01]  /*00d0*/  LEA.HI R7, R2, R3, RZ, 0x1 ;  /* 0x0000000302077211 */ /* 0x000fe200078f08ff */
[----:B------:R-:W-:Y:S01]  /*00e0*/  IMAD.HI R4, R9, 0x66666667, RZ ;  /* 0x6666666709047827 */ /* 0x000fe200078e02ff */
[----:B------:R-:W-:-:S03]  /*00f0*/  SHF.R.U32.HI R11, RZ, 0x1f, R6 ;  /* 0x0000001fff0b7819 */ /* 0x000fc60000011606 */
[----:B------:R-:W-:Y:S01]  /*0100*/  IMAD.HI R2, R7, 0x66666667, RZ ;  /* 0x6666666707027827 */ /* 0x000fe200078e02ff */
[----:B------:R-:W-:Y:S02]  /*0110*/  SHF.R.S32.HI R5, RZ, 0x1, R4 ;  /* 0x00000001ff057819 */ /* 0x000fe40000011404 */
[----:B------:R-:W-:Y:S01]  /*0120*/  LEA.HI.SX32 R6, R6, R11, 0x1d ;  /* 0x0000000b06067211 */ /* 0x000fe200078feaff */
[----:B------:R-:W-:Y:S01]  /*0130*/  IMAD.HI R12, R9, 0x51eb851f, RZ ;  /* 0x51eb851f090c7827 */ /* 0x000fe200078e02ff */
[----:B------:R-:W-:Y:S02]  /*0140*/  SHF.R.S32.HI R3, RZ, 0x1, R2 ;  /* 0x00000001ff037819 */ /* 0x000fe40000011402 */
[----:B------:R-:W-:Y:S02]  /*0150*/  LEA.HI R10, R4, R5, RZ, 0x1 ;  /* 0x00000005040a7211 */ /* 0x000fe400078f08ff */
[----:B------:R-:W-:Y:S02]  /*0160*/  LEA.HI R4, R2, R3, RZ, 0x1 ;  /* 0x0000000302047211 */ /* 0x000fe400078f08ff */
[----:B------:R-:W1:Y:S01]  /*0170*/  LDC.64 R2, c[0x0][0x220] ;  /* 0x00008800ff027b82 */ /* 0x000e620000000a00 */
[----:B------:R-:W-:Y:S01]  /*0180*/  IMAD.HI R8, R10, 0x66666667, RZ ;  /* 0x666666670a087827 */ /* 0x000fe200078e02ff */
[----:B------:R-:W-:-:S02]  /*0190*/  SHF.R.U32.HI R11, RZ, 0x1f, R12 ;  /* 0x0000001fff0b7819 */ /* 0x000fc4000001160c */
[----:B------:R-:W-:Y:S01]  /*01a0*/  LEA.HI R13, R6, R6, RZ, 0x2 ;  /* 0x00000006060d7211 */ /* 0x000fe200078f10ff */
[----:B------:R-:W-:Y:S02]  /*01b0*/  IMAD R5, R4, -0x5, R7 ;  /* 0xfffffffb04057824 */ /* 0x000fe400078e0207 */
[----:B------:R-:W-:Y:S01]  /*01c0*/  IMAD R4, R7, -0x5, R0 ;  /* 0xfffffffb07047824 */ /* 0x000fe200078e0200 */
[----:B------:R-:W-:Y:S01]  /*01d0*/  SHF.R.S32.HI R7, RZ, 0x1, R8 ;  /* 0x00000001ff077819 */ /* 0x000fe20000011408 */
[----:B------:R-:W-:-:S03]  /*01e0*/  IMAD R9, R10, -0x5, R9 ;  /* 0xfffffffb0a097824 */ /* 0x000fc600078e0209 */
[----:B------:R-:W-:Y:S02]  /*01f0*/  VIMNMX R14, R5, R4, PT ;  /* 0x00000004050e7248 */ /* 0x000fe40003fe0100 */
[----:B------:R-:W-:Y:S02]  /*0200*/  LEA.HI R7, R8, R7, RZ, 0x1 ;  /* 0x0000000708077211 */ /* 0x000fe400078f08ff */
[----:B------:R-:W-:Y:S02]  /*0210*/  ISETP.GT.AND P1, PT, R14, RZ, PT ;  /* 0x000000ff0e00720c */ /* 0x000fe40003f24270 */
[----:B------:R-:W-:Y:S01]  /*0220*/  LEA.HI.SX32 R8, R12, R11, 0x1d ;  /* 0x0000000b0c087211 */ /* 0x000fe200078feaff */
[----:B------:R-:W-:Y:S01]  /*0230*/  IMAD R10, R7, -0x5, R10 ;  /* 0xfffffffb070a7824 */ /* 0x000fe200078e020a */
[----:B------:R-:W-:Y:S02]  /*0240*/  LOP3.LUT R11, R13, 0xfffffffc, RZ, 0xc0, !PT ;  /* 0xfffffffc0d0b7812 */ /* 0x000fe400078ec0ff */
[----:B------:R-:W-:-:S02]  /*0250*/  CS2R R12, SRZ ;  /* 0x00000000000c7805 */ /* 0x000fc4000001ff00 */
[----:B------:R-:W-:Y:S02]  /*0260*/  ISETP.LT.AND P3, PT, R0, 0x190, P1 ;  /* 0x000001900000780c */ /* 0x000fe40000f61270 */
[----:B------:R-:W-:Y:S01]  /*0270*/  LEA.HI R7, R8, R8, RZ, 0x2 ;  /* 0x0000000808077211 */ /* 0x000fe200078f10ff */
[----:B------:R-:W-:Y:S01]  /*0280*/  IMAD.IADD R11, R6, 0x1, -R11 ;  /* 0x00000001060b7824 */ /* 0x000fe200078e0a0b */
[----:B------:R-:W-:Y:S02]  /*0290*/  VIMNMX R19, R10, R9, PT ;  /* 0x000000090a137248 */ /* 0x000fe40003fe0100 */
[----:B------:R-:W-:Y:S01]  /*02a0*/  LOP3.LUT R7, R7, 0xfffffffc, RZ, 0xc0, !PT ;  /* 0xfffffffc07077812 */ /* 0x000fe200078ec0ff */
[----:B-1----:R-:W-:Y:S01]  /*02b0*/  IMAD.WIDE R16, R11, 0x4, R2 ;  /* 0x000000040b107825 */ /* 0x002fe200078e0202 */
[----:B------:R-:W-:-:S03]  /*02c0*/  ISETP.GT.AND P2, PT, R19, RZ, !P0 ;  /* 0x000000ff1300720c */ /* 0x000fc60004744270 */
[----:B------:R-:W-:Y:S02]  /*02d0*/  IMAD.IADD R15, R8, 0x1, -R7 ;  /* 0x00000001080f7824 */ /* 0x000fe400078e0a07 */
[----:B------:R-:W2:Y:S02]  /*02e0*/  @P3 LDG.E.EL R12, desc[UR4][R16.64] ;  /* 0x00000004100c3981 */ /* 0x000ea4000c2e1900 */
[----:B------:R-:W-:-:S06]  /*02f0*/  IMAD.WIDE R2, R15, 0x4, R2 ;  /* 0x000000040f027825 */ /* 0x000fcc00078e0202 */
[----:B------:R1:W3:Y:S01]  /*0300*/  @P2 LDG.E.EL R13, desc[UR4][R2.64] ;  /* 0x00000004020d2981 */ /* 0x0002e2000c2e1900 */
[----:B------:R-:W-:Y:S02]  /*0310*/  IMAD.SHL.U32 R14, R6, 0x10, RZ ;  /* 0x00000010060e7824 */ /* 0x000fe400078e00ff */
[----:B------:R-:W-:Y:S01]  /*0320*/  IMAD.SHL.U32 R5, R5, 0x4, RZ ;  /* 0x0000000405057824 */ /* 0x000fe200078e00ff */
[----:B------:R-:W4:Y:S01]  /*0330*/  LDC.64 R6, c[0x0][0x218] ;  /* 0x00008600ff067b82 */ /* 0x000f220000000a00 */
[----:B------:R-:W-:Y:S01]  /*0340*/  IMAD.SHL.U32 R8, R8, 0x10, RZ ;  /* 0x0000001008087824 */ /* 0x000fe200078e00ff */
[--C-:B------:R-:W-:Y:S01]  /*0350*/  SHF.R.S32.HI R18, RZ, 0x1f, R14.reuse ;  /* 0x0000001fff127819 */ /* 0x100fe2000001140e */
[----:B------:R-:W-:Y:S01]  /*0360*/  IMAD.SHL.U32 R10, R10, 0x4, RZ ;  /* 0x000000040a0a7824 */ /* 0x000fe200078e00ff */
[----:B------:R-:W-:Y:S02]  /*0370*/  IADD3 R14, P4, P5, R5, R4, R14 ;  /* 0x00000004050e7210 */ /* 0x000fe40007d9e00e */
[----:B------:R-:W-:-:S02]  /*0380*/  SHF.R.S32.HI R4, RZ, 0x1f, R4 ;  /* 0x0000001fff047819 */ /* 0x000fc40000011404 */
[----:B------:R-:W-:Y:S01]  /*0390*/  SHF.R.S32.HI R5, RZ, 0x1f, R5 ;  /* 0x0000001fff057819 */ /* 0x000fe20000011405 */
[----:B-1----:R-:W1:Y:S01]  /*03a0*/  LDC.64 R2, c[0x0][0x230] ;  /* 0x00008c00ff027b82 */ /* 0x002e620000000a00 */
[----:B------:R-:W-:Y:S02]  /*03b0*/  SHF.R.S32.HI R17, RZ, 0x1f, R8 ;  /* 0x0000001fff117819 */ /* 0x000fe40000011408 */
[----:B------:R-:W-:Y:S02]  /*03c0*/  IADD3.X R21, R5, R4, R18, P4, P5 ;  /* 0x0000000405157210 */ /* 0x000fe400027ea412 */
[----:B------:R-:W-:Y:S02]  /*03d0*/  IADD3 R18, P5, P6, R10, R9, R8 ;  /* 0x000000090a127210 */ /* 0x000fe40007ebe008 */
[----:B------:R-:W-:Y:S01]  /*03e0*/  SHF.R.S32.HI R9, RZ, 0x1f, R9 ;  /* 0x0000001fff097819 */ /* 0x000fe20000011409 */
[----:B------:R-:W5:Y:S01]  /*03f0*/  LDC.64 R4, c[0x0][0x228] ;  /* 0x00008a00ff047b82 */ /* 0x000f620000000a00 */
[----:B------:R-:W-:-:S02]  /*0400*/  SHF.R.S32.HI R10, RZ, 0x1f, R10 ;  /* 0x0000001fff0a7819 */ /* 0x000fc4000001140a */
[----:B------:R-:W-:Y:S02]  /*0410*/  LEA R20, P4, R14, UR6, 0x2 ;  /* 0x000000060e147c11 */ /* 0x000fe4000f8810ff */
[----:B------:R-:W-:Y:S02]  /*0420*/  IADD3.X R9, R10, R9, R17, P5, P6 ;  /* 0x000000090a097210 */ /* 0x000fe40002fec411 */
[----:B------:R-:W-:Y:S02]  /*0430*/  CS2R R16, SRZ ;  /* 0x0000000000107805 */ /* 0x000fe4000001ff00 */
[----:B------:R-:W-:Y:S01]  /*0440*/  LEA.HI.X R21, R14, UR7, R21, 0x2, P4 ;  /* 0x000000070e157c11 */ /* 0x000fe2000a0f1415 */
[----:B------:R-:W-:Y:S01]  /*0450*/  IMAD.MOV.U32 R14, RZ, RZ, RZ ;  /* 0x000000ffff0e7224 */ /* 0x000fe200078e00ff */
[----:B------:R-:W-:Y:S01]  /*0460*/  LEA R8, P4, R18, UR6, 0x2 ;  /* 0x0000000612087c11 */ /* 0x000fe2000f8810ff */
[----:B----4-:R-:W-:-:S03]  /*0470*/  IMAD.WIDE R24, R11, 0x4, R6 ;  /* 0x000000040b187825 */ /* 0x010fc600078e0206 */
[----:B------:R-:W-:Y:S01]  /*0480*/  LEA.HI.X R9, R18, UR7, R9, 0x2, P4 ;  /* 0x0000000712097c11 */ /* 0x000fe2000a0f1409 */
[----:B------:R-:W-:Y:S01]  /*0490*/  IMAD.MOV.U32 R18, RZ, RZ, RZ ;  /* 0x000000ffff127224 */ /* 0x000fe200078e00ff */
[----:B------:R4:W3:Y:S01]  /*04a0*/  @P3 LDG.E R14, desc[UR4][R20.64+-0x14] ;  /* 0xffffec04140e3981 */ /* 0x0008e2000c1e1900 */
[----:B------:R-:W-:-:S03]  /*04b0*/  IMAD.WIDE R26, R15, 0x4, R6 ;  /* 0x000000040f1a7825 */ /* 0x000fc600078e0206 */
[----:B------:R-:W3:Y:S01]  /*04c0*/  @P3 LDG.E.EL R16, desc[UR4][R24.64] ;  /* 0x0000000418103981 */ /* 0x000ee2000c2e1900 */
[----:B------:R-:W-:-:S03]  /*04d0*/  IMAD.MOV.U32 R22, RZ, RZ, RZ ;  /* 0x000000ffff167224 */ /* 0x000fc600078e00ff */
[----:B------:R-:W3:Y:S01]  /*04e0*/  @P2 LDG.E R17, desc[UR4][R8.64+-0x14] ;  /* 0xffffec0408112981 */ /* 0x000ee2000c1e1900 */
[C---:B-----5:R-:W-:Y:S01]  /*04f0*/  IMAD.WIDE R6, R11.reuse, 0x4, R4 ;  /* 0x000000040b067825 */ /* 0x060fe200078e0204 */
[----:B----4-:R-:W-:Y:S02]  /*0500*/  CS2R R20, SRZ ;  /* 0x0000000000147805 */ /* 0x010fe4000001ff00 */
[----:B------:R-:W4:Y:S01]  /*0510*/  @P2 LDG.E.EL R18, desc[UR4][R26.64] ;  /* 0x000000041a122981 */ /* 0x000f22000c2e1900 */
[----:B-1----:R-:W-:-:S03]  /*0520*/  IMAD.WIDE R10, R11, 0x4, R2 ;  /* 0x000000040b0a7825 */ /* 0x002fc600078e0202 */
[----:B------:R1:W5:Y:S01]  /*0530*/  @P3 LDG.E.EL R22, desc[UR4][R6.64] ;  /* 0x0000000406163981 */ /* 0x000362000c2e1900 */
[----:B------:R-:W-:-:S03]  /*0540*/  IMAD.WIDE R4, R15, 0x4, R4 ;  /* 0x000000040f047825 */ /* 0x000fc600078e0204 */
[----:B------:R-:W5:Y:S01]  /*0550*/  @P3 LDG.E.EL R20, desc[UR4][R10.64] ;  /* 0x000000040a143981 */ /* 0x000f62000c2e1900 */
[----:B------:R-:W-:-:S03]  /*0560*/  IMAD.WIDE R2, R15, 0x4, R2 ;  /* 0x000000040f027825 */ /* 0x000fc600078e0202 */
[----:B------:R-:W5:Y:S01]  /*0570*/  @P2 LDG.E.EL R21, desc[UR4][R4.64] ;  /* 0x0000000404152981 */ /* 0x000f62000c2e1900 */
[----:B------:R-:W-:-:S06]  /*0580*/  IMAD.MOV.U32 R15, RZ, RZ, RZ ;  /* 0x000000ffff0f7224 */ /* 0x000fcc00078e00ff */
[----:B------:R2:W5:Y:S01]  /*0590*/  @P2 LDG.E.EL R15, desc[UR4][R2.64] ;  /* 0x00000004020f2981 */ /* 0x000562000c2e1900 */
[----:B-1----:R-:W-:Y:S01]  /*05a0*/  IMAD.MOV.U32 R7, RZ, RZ, 0x3e800000 ;  /* 0x3e800000ff077424 */ /* 0x002fe200078e00ff */
[----:B--2---:R-:W-:-:S05]  /*05b0*/  SEL R8, R12, RZ, P3 ;  /* 0x000000ff0c087207 */ /* 0x004fca0001800000 */
[----:B------:R-:W-:Y:S01]  /*05c0*/  FADD R8, R8, 0.0010000000474974513054 ;  /* 0x3a83126f08087421 */ /* 0x000fe20000000000 */
[----:B---3--:R-:W-:-:S03]  /*05d0*/  SEL R13, R13, RZ, P2 ;  /* 0x000000ff0d0d7207 */ /* 0x008fc60001000000 */
[----:B------:R-:W1:Y:S02]  /*05e0*/  MUFU.SQRT R9, R8 ;  /* 0x0000000800097308 */ /* 0x000e640000002000 */
[----:B------:R-:W-:-:S06]  /*05f0*/  FADD R13, R13, 0.0010000000474974513054 ;  /* 0x3a83126f0d0d7421 */ /* 0x000fcc0000000000 */
[----:B------:R-:W2:Y:S01]  /*0600*/  MUFU.SQRT R12, R13 ;  /* 0x0000000d000c7308 */ /* 0x000ea20000002000 */
[C---:B-1----:R-:W-:Y:S02]  /*0610*/  FSETP.GT.AND P6, PT, R9.reuse, 8.50705917302346158658e+37, PT ;  /* 0x7e8000000900780b */ /* 0x042fe40003fc4000 */
[----:B------:R-:W-:Y:S02]  /*0620*/  FSETP.GEU.AND P5, PT, R9, 1.175494350822287508e-38, PT ;  /* 0x008000000900780b */ /* 0x000fe40003fae000 */
[----:B0-----:R-:W-:Y:S02]  /*0630*/  FSEL R2, R7, 1, P6 ;  /* 0x3f80000007027808 */ /* 0x001fe40003000000 */
[----:B--2---:R-:W-:-:S07]  /*0640*/  FSETP.GT.AND P4, PT, R12, 8.50705917302346158658e+37, PT ;  /* 0x7e8000000c00780b */ /* 0x004fce0003f84000 */
[----:B------:R-:W-:Y:S01]  /*0650*/  @P6 FMUL R9, R9, 0.25 ;  /* 0x3e80000009096820 */ /* 0x000fe20000400000 */
[----:B------:R-:W-:-:S03]  /*0660*/  FSETP.GEU.AND P6, PT, R12, 1.175494350822287508e-38, PT ;  /* 0x008000000c00780b */ /* 0x000fc60003fce000 */
[----:B------:R-:W-:Y:S02]  /*0670*/  @!P5 FMUL R9, R9, 16777216 ;  /* 0x4b8000000909d820 */ /* 0x000fe40000400000 */
[----:B------:R-:W-:-:S04]  /*0680*/  @P4 FMUL R12, R12, 0.25 ;  /* 0x3e8000000c0c4820 */ /* 0x000fc80000400000 */
[----:B------:R-:W0:Y:S04]  /*0690*/  MUFU.RCP R9, R9 ;  /* 0x0000000900097308 */ /* 0x000e280000001000 */
[----:B------:R-:W-:Y:S01]  /*06a0*/  @!P6 FMUL R12, R12, 16777216 ;  /* 0x4b8000000c0ce820 */ /* 0x000fe20000400000 */
[----:B------:R-:W-:-:S05]  /*06b0*/  SEL R3, R16, RZ, P3 ;  /* 0x000000ff10037207 */ /* 0x000fca0001800000 */
[----:B------:R-:W1:Y:S01]  /*06c0*/  MUFU.RCP R12, R12 ;  /* 0x0000000c000c7308 */ /* 0x000e620000001000 */
[----:B------:R-:W-:Y:S01]  /*06d0*/  SEL R4, R14, RZ, P3 ;  /* 0x000000ff0e047207 */ /* 0x000fe20001800000 */
[----:B------:R-:W-:Y:S01]  /*06e0*/  @!P5 FMUL R2, R2, 16777216 ;  /* 0x4b8000000202d820 */ /* 0x000fe20000400000 */
[----:B------:R-:W-:Y:S02]  /*06f0*/  FSEL R7, R7, 1, P4 ;  /* 0x3f80000007077808 */ /* 0x000fe40002000000 */
[----:B----4-:R-:W-:Y:S01]  /*0700*/  SEL R18, R18, RZ, P2 ;  /* 0x000000ff12127207 */ /* 0x010fe20001000000 */
[----:B0-----:R-:W-:Y:S01]  /*0710*/  FMUL R5, R9, R2 ;  /* 0x0000000209057220 */ /* 0x001fe20000400000 */
[----:B------:R-:W-:Y:S01]  /*0720*/  FADD R4, R4, -R3 ;  /* 0x8000000304047221 */ /* 0x000fe20000000000 */
[----:B------:R-:W-:Y:S01]  /*0730*/  SEL R17, R17, RZ, P2 ;  /* 0x000000ff11117207 */ /* 0x000fe20001000000 */
[----:B------:R-:W-:Y:S01]  /*0740*/  @!P6 FMUL R7, R7, 16777216 ;  /* 0x4b8000000707e820 */ /* 0x000fe20000400000 */
[----:B------:R-:W0:Y:S01]  /*0750*/  LDC.64 R2, c[0x0][0x238] ;  /* 0x00008e00ff027b82 */ /* 0x000e220000000a00 */
[----:B------:R-:W-:-:S02]  /*0760*/  FMUL R5, R4, R5 ;  /* 0x0000000504057220 */ /* 0x000fc40000400000 */
[----:B------:R-:W-:Y:S01]  /*0770*/  FADD R4, R17, -R18 ;  /* 0x8000001211047221 */ /* 0x000fe20000000000 */
[----:B-1----:R-:W-:Y:S01]  /*0780*/  FMUL R7, R12, R7 ;  /* 0x000000070c077220 */ /* 0x002fe20000400000 */
[----:B-----5:R-:W-:Y:S02]  /*0790*/  SEL R22, R22, RZ, P3 ;  /* 0x000000ff16167207 */ /* 0x020fe40001800000 */
[----:B------:R-:W-:Y:S01]  /*07a0*/  SEL R21, R21, RZ, P2 ;  /* 0x000000ff15157207 */ /* 0x000fe20001000000 */
[----:B------:R-:W-:Y:S01]  /*07b0*/  FMUL R6, R4, R7 ;  /* 0x0000000704067220 */ /* 0x000fe20000400000 */
[----:B------:R-:W-:Y:S02]  /*07c0*/  SEL R20, R20, RZ, P3 ;  /* 0x000000ff14147207 */ /* 0x000fe40001800000 */
[----:B------:R-:W-:-:S03]  /*07d0*/  SEL R15, R15, RZ, P2 ;  /* 0x000000ff0f0f7207 */ /* 0x000fc60001000000 */
[----:B------:R-:W-:Y:S02]  /*07e0*/  FFMA R4, R5, R22, R20 ;  /* 0x0000001605047223 */ /* 0x000fe40000000014 */
[----:B------:R-:W-:-:S03]  /*07f0*/  FFMA R15, R6, R21, R15 ;  /* 0x00000015060f7223 */ /* 0x000fc6000000000f */
[C---:B------:R-:W-:Y:S02]  /*0800*/  FSETP.GEU.AND P3, PT, R4.reuse, RZ, PT ;  /* 0x000000ff0400720b */ /* 0x040fe40003f6e000 */
[----:B------:R-:W-:Y:S02]  /*0810*/  FSETP.GEU.AND P4, PT, R15, RZ, PT ;  /* 0x000000ff0f00720b */ /* 0x000fe40003f8e000 */
[----:B------:R-:W-:Y:S02]  /*0820*/  ISETP.GT.AND P2, PT, R19, RZ, PT ;  /* 0x000000ff1300720c */ /* 0x000fe40003f44270 */
[----:B------:R-:W-:Y:S02]  /*0830*/  FSEL R4, R4, RZ, P3 ;  /* 0x000000ff04047208 */ /* 0x000fe40001800000 */
[----:B------:R-:W-:Y:S01]  /*0840*/  FSEL R15, R15, RZ, P4 ;  /* 0x000000ff0f0f7208 */ /* 0x000fe20002000000 */
[----:B0-----:R-:W-:Y:S01]  /*0850*/  IMAD.WIDE R2, R0, 0x4, R2 ;  /* 0x0000000400027825 */ /* 0x001fe200078e0202 */
[----:B------:R-:W-:-:S02]  /*0860*/  SEL R4, R4, RZ, P1 ;  /* 0x000000ff04047207 */ /* 0x000fc40000800000 */
[----:B------:R-:W-:Y:S01]  /*0870*/  SEL R5, R15, RZ, P2 ;  /* 0x000000ff0f057207 */ /* 0x000fe20001000000 */
[----:B------:R-:W-:Y:S06]  /*0880*/  @P0 EXIT ;  /* 0x000000000000094d */ /* 0x000fec0003800000 */
[----:B------:R-:W-:Y:S01]  /*0890*/  STG.E.64 desc[UR4][R2.64], R4 ;  /* 0x0000000402007986 */ /* 0x000fe2000c101b04 */
[----:B------:R-:W-:Y:S05]  /*08a0*/  EXIT ;  /* 0x000000000000794d */ /* 0x000fea0003800000 */
.L_x_0:
[----:B------:R-:W-:-:S00]  /*08b0*/  BRA `(.L_x_0) ;  /* 0xfffffffc00fc7947 */ /* 0x000fc0000383ffff */
[----:B------:R-:W-:-:S00]  /*08c0*/  NOP ;  /* 0x0000000000007918 */ /* 0x000fc00000000000 */
        /* <DEDUP_REMOVED lines=11> */
.L_x_1:


//--------------------- .nv.global.init           --------------------------
	.section	.nv.global.init,"aw",@progbits
.nv.global.init:
	.type		_$_str,@object
	.size		_$_str,(_$_str_$_2 - _$_str)
_$_str:
        /*0000*/ 	.byte	0x5f, 0x5f, 0x43, 0x55, 0x44, 0x41, 0x5f, 0x46, 0x54, 0x5a, 0x00
	.type		_$_str_$_2,@object
	.size		_$_str_$_2,(.L_1 - _$_str_$_2)
_$_str_$_2:
        /*000b*/ 	.byte	0x5f, 0x5f, 0x43, 0x55, 0x44, 0x41, 0x5f, 0x50, 0x52, 0x45, 0x43, 0x5f, 0x53, 0x51, 0x52, 0x54
        /*001b*/ 	.byte	0x00
.L_1:


//--------------------- .nv.constant0.triton_poi_fused__native_batch_norm_legit_no_training_constant_pad_nd_relu_4 --------------------------
	.section	.nv.constant0.triton_poi_fused__native_batch_norm_legit_no_training_constant_pad_nd_relu_4,"a",@progbits
	.sectionflags	@""
	.align	4
.nv.constant0.triton_poi_fused__native_batch_norm_legit_no_training_constant_pad_nd_relu_4:
	.zero		580
